//
// Generated by NVIDIA NVVM Compiler
//
// Compiler Build ID: CL-36424714
// Cuda compilation tools, release 13.0, V13.0.88
// Based on NVVM 20.0.0
//

.version 9.0
.target sm_100
.address_size 64

	// .globl	_Z44convolution_cached_tiled_2D_const_mem_kernelPfS_ii
.const .align 4 .b8 F[100];
// _ZZ44convolution_cached_tiled_2D_const_mem_kernelPfS_iiE3N_s has been demoted

.visible .entry _Z44convolution_cached_tiled_2D_const_mem_kernelPfS_ii(
	.param .u64 .ptr .align 1 _Z44convolution_cached_tiled_2D_const_mem_kernelPfS_ii_param_0,
	.param .u64 .ptr .align 1 _Z44convolution_cached_tiled_2D_const_mem_kernelPfS_ii_param_1,
	.param .u32 _Z44convolution_cached_tiled_2D_const_mem_kernelPfS_ii_param_2,
	.param .u32 _Z44convolution_cached_tiled_2D_const_mem_kernelPfS_ii_param_3
)
{
	.reg .pred 	%p<39>;
	.reg .b32 	%r<61>;
	.reg .b32 	%f<45>;
	.reg .b64 	%rd<21>;
	// demoted variable
	.shared .align 4 .b8 _ZZ44convolution_cached_tiled_2D_const_mem_kernelPfS_iiE3N_s[64];
	ld.param.u64 	%rd6, [_Z44convolution_cached_tiled_2D_const_mem_kernelPfS_ii_param_0];
	ld.param.u64 	%rd5, [_Z44convolution_cached_tiled_2D_const_mem_kernelPfS_ii_param_1];
	ld.param.u32 	%r24, [_Z44convolution_cached_tiled_2D_const_mem_kernelPfS_ii_param_2];
	ld.param.u32 	%r25, [_Z44convolution_cached_tiled_2D_const_mem_kernelPfS_ii_param_3];
	cvta.to.global.u64 	%rd1, %rd6;
	mov.u32 	%r26, %ctaid.x;
	shl.b32 	%r1, %r26, 2;
	mov.u32 	%r2, %tid.x;
	add.s32 	%r3, %r1, %r2;
	mov.u32 	%r27, %ctaid.y;
	shl.b32 	%r28, %r27, 2;
	mov.u32 	%r56, %tid.y;
	add.s32 	%r5, %r28, %r56;
	setp.lt.s32 	%p5, %r5, %r25;
	setp.lt.s32 	%p6, %r3, %r24;
	and.pred  	%p1, %p6, %p5;
	not.pred 	%p7, %p1;
	@%p7 bra 	$L__BB0_2;
	mad.lo.s32 	%r35, %r24, %r5, %r3;
	mul.wide.s32 	%rd7, %r35, 4;
	add.s64 	%rd8, %rd1, %rd7;
	ld.global.f32 	%f17, [%rd8];
	shl.b32 	%r36, %r56, 4;
	mov.u32 	%r37, _ZZ44convolution_cached_tiled_2D_const_mem_kernelPfS_iiE3N_s;
	add.s32 	%r38, %r37, %r36;
	shl.b32 	%r39, %r2, 2;
	add.s32 	%r40, %r38, %r39;
	st.shared.f32 	[%r40], %f17;
	bra.uni 	$L__BB0_3;
$L__BB0_2:
	shl.b32 	%r29, %r56, 4;
	mov.u32 	%r30, _ZZ44convolution_cached_tiled_2D_const_mem_kernelPfS_iiE3N_s;
	add.s32 	%r31, %r30, %r29;
	shl.b32 	%r32, %r2, 2;
	add.s32 	%r33, %r31, %r32;
	mov.b32 	%r34, 0;
	st.shared.u32 	[%r33], %r34;
$L__BB0_3:
	bar.sync 	0;
	@%p7 bra 	$L__BB0_27;
	add.s32 	%r6, %r2, -6;
	add.s32 	%r7, %r2, -5;
	add.s32 	%r42, %r3, 1;
	setp.lt.s32 	%p9, %r3, -1;
	setp.ge.s32 	%p10, %r42, %r24;
	or.pred  	%p2, %p9, %p10;
	add.s32 	%r43, %r3, 2;
	setp.lt.s32 	%p11, %r3, -2;
	setp.ge.s32 	%p12, %r43, %r24;
	or.pred  	%p3, %p11, %p12;
	add.s32 	%r44, %r5, -2;
	mul.lo.s32 	%r58, %r24, %r44;
	add.s32 	%r45, %r2, %r58;
	add.s32 	%r59, %r45, %r1;
	shl.b32 	%r46, %r56, 4;
	shl.b32 	%r47, %r2, 2;
	add.s32 	%r48, %r46, %r47;
	mov.u32 	%r49, _ZZ44convolution_cached_tiled_2D_const_mem_kernelPfS_iiE3N_s;
	add.s32 	%r50, %r48, %r49;
	add.s32 	%r57, %r50, -40;
	mov.u64 	%rd10, F;
	add.s64 	%rd20, %rd10, 8;
	mov.f32 	%f44, 0f00000000;
	mov.b32 	%r60, -2;
	cvt.s64.s32 	%rd12, %r3;
	mov.u32 	%r55, %r5;
$L__BB0_5:
	setp.lt.u32 	%p13, %r6, -4;
	add.s32 	%r17, %r56, -2;
	setp.gt.u32 	%p14, %r17, 3;
	add.s32 	%r51, %r55, -2;
	setp.lt.s32 	%p15, %r51, 0;
	setp.ge.s32 	%p16, %r51, %r25;
	or.pred  	%p4, %p15, %p16;
	or.pred  	%p17, %p13, %p14;
	cvt.s64.s32 	%rd11, %r58;
	add.s64 	%rd13, %rd12, %rd11;
	shl.b64 	%rd14, %rd13, 2;
	add.s64 	%rd3, %rd1, %rd14;
	@%p17 bra 	$L__BB0_7;
	ld.const.f32 	%f19, [%rd20+-8];
	ld.shared.f32 	%f20, [%r57];
	fma.rn.f32 	%f44, %f19, %f20, %f44;
	bra.uni 	$L__BB0_9;
$L__BB0_7:
	setp.lt.s32 	%p18, %r3, 2;
	add.s32 	%r52, %r3, -2;
	setp.ge.s32 	%p19, %r52, %r24;
	or.pred  	%p20, %p18, %p19;
	or.pred  	%p21, %p4, %p20;
	@%p21 bra 	$L__BB0_9;
	ld.const.f32 	%f21, [%rd20+-8];
	ld.global.f32 	%f22, [%rd3+-8];
	fma.rn.f32 	%f44, %f21, %f22, %f44;
$L__BB0_9:
	setp.lt.u32 	%p22, %r17, 4;
	setp.gt.u32 	%p23, %r7, -5;
	and.pred  	%p24, %p23, %p22;
	@%p24 bra 	$L__BB0_12;
	setp.lt.s32 	%p25, %r3, 1;
	or.pred  	%p26, %p4, %p25;
	@%p26 bra 	$L__BB0_13;
	ld.const.f32 	%f25, [%rd20+-4];
	ld.global.f32 	%f26, [%rd3+-4];
	fma.rn.f32 	%f44, %f25, %f26, %f44;
	bra.uni 	$L__BB0_13;
$L__BB0_12:
	ld.const.f32 	%f23, [%rd20+-4];
	ld.shared.f32 	%f24, [%r57+4];
	fma.rn.f32 	%f44, %f23, %f24, %f44;
$L__BB0_13:
	max.u32 	%r53, %r2, %r17;
	setp.lt.u32 	%p27, %r53, 4;
	@%p27 bra 	$L__BB0_16;
	setp.lt.s32 	%p28, %r3, 0;
	or.pred  	%p29, %p4, %p28;
	@%p29 bra 	$L__BB0_17;
	ld.const.f32 	%f29, [%rd20];
	mul.wide.s32 	%rd15, %r59, 4;
	add.s64 	%rd16, %rd1, %rd15;
	ld.global.f32 	%f30, [%rd16];
	fma.rn.f32 	%f44, %f29, %f30, %f44;
	bra.uni 	$L__BB0_17;
$L__BB0_16:
	ld.const.f32 	%f27, [%rd20];
	ld.shared.f32 	%f28, [%r57+8];
	fma.rn.f32 	%f44, %f27, %f28, %f44;
$L__BB0_17:
	setp.lt.u32 	%p30, %r17, 4;
	setp.lt.u32 	%p31, %r2, 3;
	and.pred  	%p32, %p31, %p30;
	@%p32 bra 	$L__BB0_20;
	or.pred  	%p33, %p4, %p2;
	@%p33 bra 	$L__BB0_21;
	ld.const.f32 	%f33, [%rd20+4];
	ld.global.f32 	%f34, [%rd3+4];
	fma.rn.f32 	%f44, %f33, %f34, %f44;
	bra.uni 	$L__BB0_21;
$L__BB0_20:
	ld.const.f32 	%f31, [%rd20+4];
	ld.shared.f32 	%f32, [%r57+12];
	fma.rn.f32 	%f44, %f31, %f32, %f44;
$L__BB0_21:
	setp.lt.u32 	%p34, %r17, 4;
	setp.lt.u32 	%p35, %r2, 2;
	and.pred  	%p36, %p35, %p34;
	@%p36 bra 	$L__BB0_24;
	or.pred  	%p37, %p4, %p3;
	@%p37 bra 	$L__BB0_25;
	ld.const.f32 	%f37, [%rd20+8];
	ld.global.f32 	%f38, [%rd3+8];
	fma.rn.f32 	%f44, %f37, %f38, %f44;
	bra.uni 	$L__BB0_25;
$L__BB0_24:
	ld.const.f32 	%f35, [%rd20+8];
	ld.shared.f32 	%f36, [%r57+16];
	fma.rn.f32 	%f44, %f35, %f36, %f44;
$L__BB0_25:
	add.s64 	%rd20, %rd20, 20;
	add.s32 	%r60, %r60, 1;
	add.s32 	%r59, %r59, %r24;
	add.s32 	%r58, %r58, %r24;
	add.s32 	%r57, %r57, 16;
	add.s32 	%r56, %r56, 1;
	add.s32 	%r55, %r55, 1;
	setp.ne.s32 	%p38, %r60, 3;
	@%p38 bra 	$L__BB0_5;
	mad.lo.s32 	%r54, %r24, %r5, %r3;
	cvta.to.global.u64 	%rd17, %rd5;
	mul.wide.s32 	%rd18, %r54, 4;
	add.s64 	%rd19, %rd17, %rd18;
	st.global.f32 	[%rd19], %f44;
$L__BB0_27:
	ret;

}


// ===== COMPILED SASS (sm_100) =====

	.target	sm_100

	.elftype	@"ET_EXEC"


//--------------------- .note.nv.tkinfo           --------------------------
	.section	.note.nv.tkinfo,"",@"SHT_NOTE"
	.sectionflags	@"SHF_NOTE_NV_TKINFO"
	.tkinfo
        /*0018*/ 	.word	0x00000002
        /*0030*/ 	.string	""
        /*0030*/ 	.string	"ptxas"
        /*0030*/ 	.string	"Cuda compilation tools, release 13.0, V13.0.88"
        /*0030*/ 	.string	"Build cuda_13.0.r13.0/compiler.36424714_0"
        /*0030*/ 	.string	"-arch sm_100 -m 64 "



//--------------------- .note.nv.cuinfo           --------------------------
	.section	.note.nv.cuinfo,"",@"SHT_NOTE"
	.sectionflags	@"SHF_NOTE_NV_CUINFO"
        /*0018*/ 	.short	0x0002
        /*001a*/ 	.short	0x0064
        /*001c*/ 	.short	0x0082
	.zero		2


//--------------------- .nv.info                  --------------------------
	.section	.nv.info,"",@"SHT_CUDA_INFO"
	.align	4


	//----- nvinfo : EIATTR_REGCOUNT
	.align		4
        /*0000*/ 	.byte	0x04, 0x2f
        /*0002*/ 	.short	(.L_2 - .L_1)
	.align		4
.L_1:
        /*0004*/ 	.word	index@(_Z44convolution_cached_tiled_2D_const_mem_kernelPfS_ii)
        /*0008*/ 	.word	0x00000016


	//----- nvinfo : EIATTR_FRAME_SIZE
	.align		4
.L_2:
        /*000c*/ 	.byte	0x04, 0x11
        /*000e*/ 	.short	(.L_4 - .L_3)
	.align		4
.L_3:
        /*0010*/ 	.word	index@(_Z44convolution_cached_tiled_2D_const_mem_kernelPfS_ii)
        /*0014*/ 	.word	0x00000000


	//----- nvinfo : EIATTR_MIN_STACK_SIZE
	.align		4
.L_4:
        /*0018*/ 	.byte	0x04, 0x12
        /*001a*/ 	.short	(.L_6 - .L_5)
	.align		4
.L_5:
        /*001c*/ 	.word	index@(_Z44convolution_cached_tiled_2D_const_mem_kernelPfS_ii)
        /*0020*/ 	.word	0x00000000
.L_6:


//--------------------- .nv.compat                --------------------------
	.section	.nv.compat,"",@"SHT_CUDA_COMPAT_INFO"
	.align	4
        /*0000*/ 	.byte	0x02, 0x09, 0x00, 0x00, 0x02, 0x02, 0x01, 0x00, 0x02, 0x05, 0x05, 0x00, 0x03, 0x07, 0x01, 0x01
        /*0010*/ 	.byte	0x02, 0x03, 0x00, 0x00, 0x02, 0x06, 0x01, 0x00, 0x04, 0x0b, 0x08, 0x00, 0x09, 0x00, 0x00, 0x00
        /*0020*/ 	.byte	0x00, 0x00, 0x00, 0x00


//--------------------- .nv.info._Z44convolution_cached_tiled_2D_const_mem_kernelPfS_ii --------------------------
	.section	.nv.info._Z44convolution_cached_tiled_2D_const_mem_kernelPfS_ii,"",@"SHT_CUDA_INFO"
	.sectionflags	@""
	.align	4


	//----- nvinfo : EIATTR_CUDA_API_VERSION
	.align		4
        /*0000*/ 	.byte	0x04, 0x37
        /*0002*/ 	.short	(.L_8 - .L_7)
.L_7:
        /*0004*/ 	.word	0x00000082


	//----- nvinfo : EIATTR_KPARAM_INFO
	.align		4
.L_8:
        /*0008*/ 	.byte	0x04, 0x17
        /*000a*/ 	.short	(.L_10 - .L_9)
.L_9:
        /*000c*/ 	.word	0x00000000
        /*0010*/ 	.short	0x0003
        /*0012*/ 	.short	0x0014
        /*0014*/ 	.byte	0x00, 0xf0, 0x11, 0x00


	//----- nvinfo : EIATTR_KPARAM_INFO
	.align		4
.L_10:
        /*0018*/ 	.byte	0x04, 0x17
        /*001a*/ 	.short	(.L_12 - .L_11)
.L_11:
        /*001c*/ 	.word	0x00000000
        /*0020*/ 	.short	0x0002
        /*0022*/ 	.short	0x0010
        /*0024*/ 	.byte	0x00, 0xf0, 0x11, 0x00


	//----- nvinfo : EIATTR_KPARAM_INFO
	.align		4
.L_12:
        /*0028*/ 	.byte	0x04, 0x17
        /*002a*/ 	.short	(.L_14 - .L_13)
.L_13:
        /*002c*/ 	.word	0x00000000
        /*0030*/ 	.short	0x0001
        /*0032*/ 	.short	0x0008
        /*0034*/ 	.byte	0x00, 0xf5, 0x21, 0x00


	//----- nvinfo : EIATTR_KPARAM_INFO
	.align		4
.L_14:
        /*0038*/ 	.byte	0x04, 0x17
        /*003a*/ 	.short	(.L_16 - .L_15)
.L_15:
        /*003c*/ 	.word	0x00000000
        /*0040*/ 	.short	0x0000
        /*0042*/ 	.short	0x0000
        /*0044*/ 	.byte	0x00, 0xf5, 0x21, 0x00


	//----- nvinfo : EIATTR_SPARSE_MMA_MASK
	.align		4
.L_16:
        /*0048*/ 	.byte	0x03, 0x50
        /*004a*/ 	.short	0x0000


	//----- nvinfo : EIATTR_MAXREG_COUNT
	.align		4
        /*004c*/ 	.byte	0x03, 0x1b
        /*004e*/ 	.short	0x00ff


	//----- nvinfo : EIATTR_NUM_BARRIERS
	.align		4
        /*0050*/ 	.byte	0x02, 0x4c
        /*0052*/ 	.byte	0x01
	.zero		1


	//----- nvinfo : EIATTR_MERCURY_ISA_VERSION
	.align		4
        /*0054*/ 	.byte	0x03, 0x5f
        /*0056*/ 	.short	0x0101


	//----- nvinfo : EIATTR_VRC_CTA_INIT_COUNT
	.align		4
        /*0058*/ 	.byte	0x02, 0x4a
	.zero		1
	.zero		1


	//----- nvinfo : EIATTR_EXIT_INSTR_OFFSETS
	.align		4
        /*005c*/ 	.byte	0x04, 0x1c
        /*005e*/ 	.short	(.L_18 - .L_17)


	//   ....[0]....
.L_17:
        /*0060*/ 	.word	0x00000220


	//   ....[1]....
        /*0064*/ 	.word	0x00001cd0


	//----- nvinfo : EIATTR_CRS_STACK_SIZE
	.align		4
.L_18:
        /*0068*/ 	.byte	0x04, 0x1e
        /*006a*/ 	.short	(.L_20 - .L_19)
.L_19:
        /*006c*/ 	.word	0x00000000


	//----- nvinfo : EIATTR_CBANK_PARAM_SIZE
	.align		4
.L_20:
        /*0070*/ 	.byte	0x03, 0x19
        /*0072*/ 	.short	0x0018


	//----- nvinfo : EIATTR_PARAM_CBANK
	.align		4
        /*0074*/ 	.byte	0x04, 0x0a
        /*0076*/ 	.short	(.L_22 - .L_21)
	.align		4
.L_21:
        /*0078*/ 	.word	index@(.nv.constant0._Z44convolution_cached_tiled_2D_const_mem_kernelPfS_ii)
        /*007c*/ 	.short	0x0380
        /*007e*/ 	.short	0x0018


	//----- nvinfo : EIATTR_SW_WAR
	.align		4
.L_22:
        /*0080*/ 	.byte	0x04, 0x36
        /*0082*/ 	.short	(.L_24 - .L_23)
.L_23:
        /*0084*/ 	.word	0x00000008
.L_24:


//--------------------- .nv.callgraph             --------------------------
	.section	.nv.callgraph,"",@"SHT_CUDA_CALLGRAPH"
	.align	4
	.sectionentsize	8
	.align		4
        /*0000*/ 	.word	0x00000000
	.align		4
        /*0004*/ 	.word	0xffffffff
	.align		4
        /*0008*/ 	.word	0x00000000
	.align		4
        /*000c*/ 	.word	0xfffffffe
	.align		4
        /*0010*/ 	.word	0x00000000
	.align		4
        /*0014*/ 	.word	0xfffffffd
	.align		4
        /*0018*/ 	.word	0x00000000
	.align		4
        /*001c*/ 	.word	0xfffffffc


//--------------------- .nv.constant3             --------------------------
	.section	.nv.constant3,"a",@progbits
	.align	4
.nv.constant3:
	.type		F,@object
	.size		F,(.L_0 - F)
F:
	.zero		100
.L_0:


//--------------------- .text._Z44convolution_cached_tiled_2D_const_mem_kernelPfS_ii --------------------------
	.section	.text._Z44convolution_cached_tiled_2D_const_mem_kernelPfS_ii,"ax",@progbits
	.align	128
        .global         _Z44convolution_cached_tiled_2D_const_mem_kernelPfS_ii
        .type           _Z44convolution_cached_tiled_2D_const_mem_kernelPfS_ii,@function
        .size           _Z44convolution_cached_tiled_2D_const_mem_kernelPfS_ii,(.L_x_74 - _Z44convolution_cached_tiled_2D_const_mem_kernelPfS_ii)
        .other          _Z44convolution_cached_tiled_2D_const_mem_kernelPfS_ii,@"STO_CUDA_ENTRY STV_DEFAULT"
_Z44convolution_cached_tiled_2D_const_mem_kernelPfS_ii:
.text._Z44convolution_cached_tiled_2D_const_mem_kernelPfS_ii:
[----:B------:R-:W-:Y:S01]  /*0000*/  LDC R1, c[0x0][0x37c] ;  /* 0x0000df00ff017b82 */ /* 0x000fe20000000800 */
[----:B------:R-:W0:Y:S01]  /*0010*/  S2R R0, SR_CTAID.Y ;  /* 0x0000000000007919 */ /* 0x000e220000002600 */
[----:B------:R-:W1:Y:S01]  /*0020*/  LDCU.64 UR6, c[0x0][0x390] ;  /* 0x00007200ff0677ac */ /* 0x000e620008000a00 */
[----:B------:R-:W-:Y:S01]  /*0030*/  BSSY.RECONVERGENT B0, `(.L_x_0) ;  /* 0x000001d000007945 */ /* 0x000fe20003800200 */
[----:B------:R-:W0:Y:S01]  /*0040*/  S2R R5, SR_TID.Y ;  /* 0x0000000000057919 */ /* 0x000e220000002200 */
[----:B------:R-:W2:Y:S01]  /*0050*/  LDCU.64 UR8, c[0x0][0x358] ;  /* 0x00006b00ff0877ac */ /* 0x000ea20008000a00 */
[----:B------:R-:W3:Y:S01]  /*0060*/  S2R R13, SR_CTAID.X ;  /* 0x00000000000d7919 */ /* 0x000ee20000002500 */
[----:B------:R-:W3:Y:S01]  /*0070*/  S2R R2, SR_TID.X ;  /* 0x0000000000027919 */ /* 0x000ee20000002100 */
[----:B0-----:R-:W-:-:S05]  /*0080*/  IMAD R3, R0, 0x4, R5 ;  /* 0x0000000400037824 */ /* 0x001fca00078e0205 */
[----:B-1----:R-:W-:Y:S01]  /*0090*/  ISETP.GE.AND P0, PT, R3, UR7, PT ;  /* 0x0000000703007c0c */ /* 0x002fe2000bf06270 */
[----:B---3--:R-:W-:-:S05]  /*00a0*/  IMAD R4, R13, 0x4, R2 ;  /* 0x000000040d047824 */ /* 0x008fca00078e0202 */
[----:B------:R-:W-:-:S13]  /*00b0*/  ISETP.LT.AND P0, PT, R4, UR6, !P0 ;  /* 0x0000000604007c0c */ /* 0x000fda000c701270 */
[----:B--2---:R-:W-:Y:S05]  /*00c0*/  @!P0 BRA `(.L_x_1) ;  /* 0x0000000000308947 */ /* 0x004fea0003800000 */
[----:B------:R-:W0:Y:S01]  /*00d0*/  LDC.64 R6, c[0x0][0x380] ;  /* 0x0000e000ff067b82 */ /* 0x000e220000000a00 */
[----:B------:R-:W-:-:S04]  /*00e0*/  IMAD R9, R3, UR6, R4 ;  /* 0x0000000603097c24 */ /* 0x000fc8000f8e0204 */
[----:B0-----:R-:W-:-:S06]  /*00f0*/  IMAD.WIDE R6, R9, 0x4, R6 ;  /* 0x0000000409067825 */ /* 0x001fcc00078e0206 */
[----:B------:R-:W2:Y:S01]  /*0100*/  LDG.E R6, desc[UR8][R6.64] ;  /* 0x0000000806067981 */ /* 0x000ea2000c1e1900 */
[----:B------:R-:W0:Y:S01]  /*0110*/  S2UR UR5, SR_CgaCtaId ;  /* 0x00000000000579c3 */ /* 0x000e220000008800 */
[----:B------:R-:W-:Y:S02]  /*0120*/  UMOV UR4, 0x400 ;  /* 0x0000040000047882 */ /* 0x000fe40000000000 */
[----:B0-----:R-:W-:-:S06]  /*0130*/  ULEA UR4, UR5, UR4, 0x18 ;  /* 0x0000000405047291 */ /* 0x001fcc000f8ec0ff */
[----:B------:R-:W-:-:S04]  /*0140*/  IMAD.U32 R0, RZ, RZ, UR4 ;  /* 0x00000004ff007e24 */ /* 0x000fc8000f8e00ff */
[----:B------:R-:W-:-:S04]  /*0150*/  IMAD R9, R5, 0x10, R0 ;  /* 0x0000001005097824 */ /* 0x000fc800078e0200 */
[----:B------:R-:W-:-:S05]  /*0160*/  IMAD R9, R2, 0x4, R9 ;  /* 0x0000000402097824 */ /* 0x000fca00078e0209 */
[----:B--2---:R1:W-:Y:S01]  /*0170*/  STS [R9], R6 ;  /* 0x0000000609007388 */ /* 0x0043e20000000800 */
[----:B------:R-:W-:Y:S05]  /*0180*/  BRA `(.L_x_2) ;  /* 0x00000000001c7947 */ /* 0x000fea0003800000 */
.L_x_1:
[----:B------:R-:W0:Y:S01]  /*0190*/  S2UR UR5, SR_CgaCtaId ;  /* 0x00000000000579c3 */ /* 0x000e220000008800 */
[----:B------:R-:W-:Y:S02]  /*01a0*/  UMOV UR4, 0x400 ;  /* 0x0000040000047882 */ /* 0x000fe40000000000 */
[----:B0-----:R-:W-:-:S06]  /*01b0*/  ULEA UR4, UR5, UR4, 0x18 ;  /* 0x0000000405047291 */ /* 0x001fcc000f8ec0ff */
[----:B------:R-:W-:-:S04]  /*01c0*/  IMAD.U32 R0, RZ, RZ, UR4 ;  /* 0x00000004ff007e24 */ /* 0x000fc8000f8e00ff */
[----:B------:R-:W-:-:S04]  /*01d0*/  IMAD R7, R5, 0x10, R0 ;  /* 0x0000001005077824 */ /* 0x000fc800078e0200 */
[----:B------:R-:W-:-:S05]  /*01e0*/  IMAD R7, R2, 0x4, R7 ;  /* 0x0000000402077824 */ /* 0x000fca00078e0207 */
[----:B------:R0:W-:Y:S02]  /*01f0*/  STS [R7], RZ ;  /* 0x000000ff07007388 */ /* 0x0001e40000000800 */
.L_x_2:
[----:B------:R-:W-:Y:S05]  /*0200*/  BSYNC.RECONVERGENT B0 ;  /* 0x0000000000007941 */ /* 0x000fea0003800200 */
.L_x_0:
[----:B------:R-:W-:Y:S06]  /*0210*/  BAR.SYNC.DEFER_BLOCKING 0x0 ;  /* 0x0000000000007b1d */ /* 0x000fec0000010000 */
[----:B------:R-:W-:Y:S05]  /*0220*/  @!P0 EXIT ;  /* 0x000000000000894d */ /* 0x000fea0003800000 */
[C---:B------:R-:W-:Y:S01]  /*0230*/  VIADD R17, R5.reuse, 0xfffffffe ;  /* 0xfffffffe05117836 */ /* 0x040fe20000000000 */
[----:B------:R-:W2:Y:S01]  /*0240*/  LDCU.64 UR4, c[0x0][0x380] ;  /* 0x00007000ff0477ac */ /* 0x000ea20008000a00 */
[----:B------:R-:W-:Y:S01]  /*0250*/  VIADD R14, R2, 0xfffffffa ;  /* 0xfffffffa020e7836 */ /* 0x000fe20000000000 */
[----:B------:R-:W-:Y:S01]  /*0260*/  BSSY.RECONVERGENT B0, `(.L_x_3) ;  /* 0x0000025000007945 */ /* 0x000fe20003800200 */
[----:B0-----:R-:W-:Y:S01]  /*0270*/  IMAD R7, R5, 0x4, R2 ;  /* 0x0000000405077824 */ /* 0x001fe200078e0202 */
[----:B------:R-:W-:Y:S01]  /*0280*/  ISETP.GT.U32.AND P1, PT, R17, 0x3, PT ;  /* 0x000000031100780c */ /* 0x000fe20003f24070 */
[----:B------:R-:W-:Y:S01]  /*0290*/  VIADD R15, R3, 0xfffffffe ;  /* 0xfffffffe030f7836 */ /* 0x000fe20000000000 */
[----:B------:R-:W-:Y:S01]  /*02a0*/  ISETP.GE.U32.AND P5, PT, R17, 0x4, PT ;  /* 0x000000041100780c */ /* 0x000fe20003fa6070 */
[----:B-1----:R-:W-:Y:S01]  /*02b0*/  IMAD.U32 R6, R7, 0x4, R0 ;  /* 0x0000000407067824 */ /* 0x002fe200078e0000 */
[----:B------:R-:W-:Y:S01]  /*02c0*/  ISETP.LT.U32.OR P1, PT, R14, -0x4, P1 ;  /* 0xfffffffc0e00780c */ /* 0x000fe20000f21470 */
[----:B------:R-:W-:Y:S01]  /*02d0*/  VIADD R7, R4, 0x1 ;  /* 0x0000000104077836 */ /* 0x000fe20000000000 */
[C---:B------:R-:W-:Y:S01]  /*02e0*/  ISETP.GE.AND P2, PT, R15.reuse, UR7, PT ;  /* 0x000000070f007c0c */ /* 0x040fe2000bf46270 */
[----:B------:R-:W-:-:S02]  /*02f0*/  IMAD R11, R15, UR6, RZ ;  /* 0x000000060f0b7c24 */ /* 0x000fc4000f8e02ff */
[----:B------:R-:W-:Y:S01]  /*0300*/  VIADD R8, R4, 0x2 ;  /* 0x0000000204087836 */ /* 0x000fe20000000000 */
[----:B------:R-:W-:Y:S01]  /*0310*/  ISETP.GE.AND P0, PT, R7, UR6, PT ;  /* 0x0000000607007c0c */ /* 0x000fe2000bf06270 */
[----:B------:R-:W-:Y:S01]  /*0320*/  VIADD R12, R2, 0xfffffffb ;  /* 0xfffffffb020c7836 */ /* 0x000fe20000000000 */
[----:B------:R-:W-:Y:S01]  /*0330*/  SHF.R.S32.HI R7, RZ, 0x1f, R4 ;  /* 0x0000001fff077819 */ /* 0x000fe20000011404 */
[----:B------:R-:W-:Y:S01]  /*0340*/  IMAD.MOV.U32 R10, RZ, RZ, RZ ;  /* 0x000000ffff0a7224 */ /* 0x000fe200078e00ff */
[----:B------:R-:W-:Y:S02]  /*0350*/  IADD3 R9, P6, PT, R4, R11, RZ ;  /* 0x0000000b04097210 */ /* 0x000fe40007fde0ff */
[----:B------:R-:W-:Y:S01]  /*0360*/  ISETP.GE.AND P3, PT, R8, UR6, PT ;  /* 0x0000000608007c0c */ /* 0x000fe2000bf66270 */
[----:B------:R-:W0:Y:S01]  /*0370*/  @!P1 LDS R0, [R6+-0x28] ;  /* 0xffffd80006009984 */ /* 0x000e220000000800 */
[----:B------:R-:W0:Y:S01]  /*0380*/  @!P1 LDC R19, c[0x3][RZ] ;  /* 0x00c00000ff139b82 */ /* 0x000e220000000800 */
[----:B------:R-:W-:-:S02]  /*0390*/  LEA.HI.X.SX32 R16, R11, R7, 0x1, P6 ;  /* 0x000000070b107211 */ /* 0x000fc400030f0eff */
[C---:B--2---:R-:W-:Y:S02]  /*03a0*/  LEA R8, P6, R9.reuse, UR4, 0x2 ;  /* 0x0000000409087c11 */ /* 0x044fe4000f8c10ff */
[----:B------:R-:W-:Y:S02]  /*03b0*/  ISETP.GT.U32.AND P4, PT, R12, -0x5, PT ;  /* 0xfffffffb0c00780c */ /* 0x000fe40003f84070 */
[----:B------:R-:W-:Y:S01]  /*03c0*/  LEA.HI.X R9, R9, UR5, R16, 0x2, P6 ;  /* 0x0000000509097c11 */ /* 0x000fe2000b0f1410 */
[----:B------:R-:W-:Y:S01]  /*03d0*/  IMAD.IADD R16, R11, 0x1, R2 ;  /* 0x000000010b107824 */ /* 0x000fe200078e0202 */
[C---:B------:R-:W-:Y:S02]  /*03e0*/  ISETP.LT.OR P0, PT, R4.reuse, -0x1, P0 ;  /* 0xffffffff0400780c */ /* 0x040fe40000701670 */
[----:B------:R-:W-:Y:S02]  /*03f0*/  ISETP.LT.OR P3, PT, R4, -0x2, P3 ;  /* 0xfffffffe0400780c */ /* 0x000fe40001f61670 */
[----:B------:R-:W-:Y:S01]  /*0400*/  ISETP.LT.OR P2, PT, R15, RZ, P2 ;  /* 0x000000ff0f00720c */ /* 0x000fe20001741670 */
[----:B0-----:R-:W-:Y:S01]  /*0410*/  @!P1 FFMA R10, R0, R19, RZ ;  /* 0x00000013000a9223 */ /* 0x001fe200000000ff */
[----:B------:R-:W-:Y:S11]  /*0420*/  @!P1 BRA `(.L_x_4) ;  /* 0x0000000000209947 */ /* 0x000ff60003800000 */
[----:B------:R-:W-:-:S05]  /*0430*/  VIADD R0, R4, 0xfffffffe ;  /* 0xfffffffe04007836 */ /* 0x000fca0000000000 */
[----:B------:R-:W-:-:S04]  /*0440*/  ISETP.GE.AND P1, PT, R0, UR6, PT ;  /* 0x0000000600007c0c */ /* 0x000fc8000bf26270 */
[----:B------:R-:W-:-:S04]  /*0450*/  ISETP.LT.OR P1, PT, R4, 0x2, P1 ;  /* 0x000000020400780c */ /* 0x000fc80000f21670 */
[----:B------:R-:W-:-:S13]  /*0460*/  PLOP3.LUT P1, PT, P2, P1, PT, 0xf8, 0x8f ;  /* 0x00000000008f781c */ /* 0x000fda0001723f70 */
[----:B------:R-:W-:Y:S05]  /*0470*/  @P1 BRA `(.L_x_4) ;  /* 0x00000000000c1947 */ /* 0x000fea0003800000 */
[----:B------:R-:W2:Y:S01]  /*0480*/  LDG.E R0, desc[UR8][R8.64+-0x8] ;  /* 0xfffff80808007981 */ /* 0x000ea2000c1e1900 */
[----:B------:R-:W2:Y:S02]  /*0490*/  LDCU UR10, c[0x3][URZ] ;  /* 0x00c00000ff0a77ac */ /* 0x000ea40008000800 */
[----:B--2---:R-:W-:-:S07]  /*04a0*/  FFMA R10, R0, UR10, RZ ;  /* 0x0000000a000a7c23 */ /* 0x004fce00080000ff */
.L_x_4:
[----:B------:R-:W-:Y:S05]  /*04b0*/  BSYNC.RECONVERGENT B0 ;  /* 0x0000000000007941 */ /* 0x000fea0003800200 */
.L_x_3:
[----:B------:R-:W-:Y:S01]  /*04c0*/  BSSY.RECONVERGENT B0, `(.L_x_5) ;  /* 0x000000c000007945 */ /* 0x000fe20003800200 */
[----:B------:R-:W-:-:S03]  /*04d0*/  IMAD R0, R13, 0x4, R16 ;  /* 0x000000040d007824 */ /* 0x000fc600078e0210 */
[----:B------:R-:W-:Y:S05]  /*04e0*/  @!P5 BRA P4, `(.L_x_6) ;  /* 0x000000000018d947 */ /* 0x000fea0002000000 */
[----:B------:R-:W-:-:S13]  /*04f0*/  ISETP.LT.OR P1, PT, R4, 0x1, P2 ;  /* 0x000000010400780c */ /* 0x000fda0001721670 */
[----:B------:R-:W-:Y:S05]  /*0500*/  @P1 BRA `(.L_x_7) ;  /* 0x00000000001c1947 */ /* 0x000fea0003800000 */
[----:B------:R-:W2:Y:S01]  /*0510*/  LDG.E R13, desc[UR8][R8.64+-0x4] ;  /* 0xfffffc08080d7981 */ /* 0x000ea2000c1e1900 */
[----:B------:R-:W2:Y:S02]  /*0520*/  LDCU UR10, c[0x3][0x4] ;  /* 0x00c00080ff0a77ac */ /* 0x000ea40008000800 */
[----:B--2---:R-:W-:Y:S01]  /*0530*/  FFMA R10, R13, UR10, R10 ;  /* 0x0000000a0d0a7c23 */ /* 0x004fe2000800000a */
[----:B------:R-:W-:Y:S06]  /*0540*/  BRA `(.L_x_7) ;  /* 0x00000000000c7947 */ /* 0x000fec0003800000 */
.L_x_6:
[----:B------:R-:W0:Y:S01]  /*0550*/  LDS R13, [R6+-0x24] ;  /* 0xffffdc00060d7984 */ /* 0x000e220000000800 */
[----:B------:R-:W0:Y:S02]  /*0560*/  LDCU UR10, c[0x3][0x4] ;  /* 0x00c00080ff0a77ac */ /* 0x000e240008000800 */
[----:B0-----:R-:W-:-:S07]  /*0570*/  FFMA R10, R13, UR10, R10 ;  /* 0x0000000a0d0a7c23 */ /* 0x001fce000800000a */
.L_x_7:
[----:B------:R-:W-:Y:S05]  /*0580*/  BSYNC.RECONVERGENT B0 ;  /* 0x0000000000007941 */ /* 0x000fea0003800200 */
.L_x_5:
[----:B------:R-:W-:Y:S01]  /*0590*/  VIMNMX.U32 R13, PT, PT, R2, R17, !PT ;  /* 0x00000011020d7248 */ /* 0x000fe20007fe0000 */
[----:B------:R-:W-:Y:S03]  /*05a0*/  BSSY.RECONVERGENT B0, `(.L_x_8) ;  /* 0x000000e000007945 */ /* 0x000fe60003800200 */
[----:B------:R-:W-:-:S13]  /*05b0*/  ISETP.GE.U32.AND P1, PT, R13, 0x4, PT ;  /* 0x000000040d00780c */ /* 0x000fda0003f26070 */
[----:B------:R-:W-:Y:S05]  /*05c0*/  @!P1 BRA `(.L_x_9) ;  /* 0x0000000000209947 */ /* 0x000fea0003800000 */
[----:B------:R-:W-:-:S13]  /*05d0*/  ISETP.LT.OR P1, PT, R4, RZ, P2 ;  /* 0x000000ff0400720c */ /* 0x000fda0001721670 */
[----:B------:R-:W-:Y:S05]  /*05e0*/  @P1 BRA `(.L_x_10) ;  /* 0x0000000000241947 */ /* 0x000fea0003800000 */
[----:B------:R-:W0:Y:S01]  /*05f0*/  LDC.64 R16, c[0x0][0x380] ;  /* 0x0000e000ff107b82 */ /* 0x000e220000000a00 */
[----:B------:R-:W1:Y:S01]  /*0600*/  LDCU UR10, c[0x3][0x8] ;  /* 0x00c00100ff0a77ac */ /* 0x000e620008000800 */
[----:B0-----:R-:W-:-:S06]  /*0610*/  IMAD.WIDE R16, R0, 0x4, R16 ;  /* 0x0000000400107825 */ /* 0x001fcc00078e0210 */
[----:B------:R-:W1:Y:S02]  /*0620*/  LDG.E R17, desc[UR8][R16.64] ;  /* 0x0000000810117981 */ /* 0x000e64000c1e1900 */
[----:B-1----:R-:W-:Y:S01]  /*0630*/  FFMA R10, R17, UR10, R10 ;  /* 0x0000000a110a7c23 */ /* 0x002fe2000800000a */
[----:B------:R-:W-:Y:S06]  /*0640*/  BRA `(.L_x_10) ;  /* 0x00000000000c7947 */ /* 0x000fec0003800000 */
.L_x_9:
[----:B------:R-:W0:Y:S01]  /*0650*/  LDS R13, [R6+-0x20] ;  /* 0xffffe000060d7984 */ /* 0x000e220000000800 */
[----:B------:R-:W0:Y:S02]  /*0660*/  LDCU UR10, c[0x3][0x8] ;  /* 0x00c00100ff0a77ac */ /* 0x000e240008000800 */
[----:B0-----:R-:W-:-:S07]  /*0670*/  FFMA R10, R13, UR10, R10 ;  /* 0x0000000a0d0a7c23 */ /* 0x001fce000800000a */
.L_x_10:
[----:B------:R-:W-:Y:S05]  /*0680*/  BSYNC.RECONVERGENT B0 ;  /* 0x0000000000007941 */ /* 0x000fea0003800200 */
.L_x_8:
[----:B------:R-:W-:Y:S01]  /*0690*/  ISETP.LT.U32.AND P1, PT, R2, 0x3, PT ;  /* 0x000000030200780c */ /* 0x000fe20003f21070 */
[----:B------:R-:W-:-:S12]  /*06a0*/  BSSY.RECONVERGENT B0, `(.L_x_11) ;  /* 0x000000b000007945 */ /* 0x000fd80003800200 */
[----:B------:R-:W-:Y:S05]  /*06b0*/  @!P5 BRA P1, `(.L_x_12) ;  /* 0x000000000018d947 */ /* 0x000fea0000800000 */
[----:B------:R-:W-:-:S13]  /*06c0*/  PLOP3.LUT P1, PT, P2, P0, PT, 0xf8, 0x8f ;  /* 0x00000000008f781c */ /* 0x000fda0001721f70 */
[----:B------:R-:W-:Y:S05]  /*06d0*/  @P1 BRA `(.L_x_13) ;  /* 0x00000000001c1947 */ /* 0x000fea0003800000 */
[----:B------:R-:W2:Y:S01]  /*06e0*/  LDG.E R13, desc[UR8][R8.64+0x4] ;  /* 0x00000408080d7981 */ /* 0x000ea2000c1e1900 */
[----:B------:R-:W2:Y:S02]  /*06f0*/  LDCU UR10, c[0x3][0xc] ;  /* 0x00c00180ff0a77ac */ /* 0x000ea40008000800 */
[----:B--2---:R-:W-:Y:S01]  /*0700*/  FFMA R10, R13, UR10, R10 ;  /* 0x0000000a0d0a7c23 */ /* 0x004fe2000800000a */
[----:B------:R-:W-:Y:S06]  /*0710*/  BRA `(.L_x_13) ;  /* 0x00000000000c7947 */ /* 0x000fec0003800000 */
.L_x_12:
[----:B------:R-:W0:Y:S01]  /*0720*/  LDS R13, [R6+-0x1c] ;  /* 0xffffe400060d7984 */ /* 0x000e220000000800 */
[----:B------:R-:W0:Y:S02]  /*0730*/  LDCU UR10, c[0x3][0xc] ;  /* 0x00c00180ff0a77ac */ /* 0x000e240008000800 */
[----:B0-----:R-:W-:-:S07]  /*0740*/  FFMA R10, R13, UR10, R10 ;  /* 0x0000000a0d0a7c23 */ /* 0x001fce000800000a */
.L_x_13:
[----:B------:R-:W-:Y:S05]  /*0750*/  BSYNC.RECONVERGENT B0 ;  /* 0x0000000000007941 */ /* 0x000fea0003800200 */
.L_x_11:
        /* <DEDUP_REMOVED lines=9> */
.L_x_15:
[----:B------:R-:W0:Y:S01]  /*07f0*/  LDS R9, [R6+-0x18] ;  /* 0xffffe80006097984 */ /* 0x000e220000000800 */
[----:B------:R-:W0:Y:S02]  /*0800*/  LDCU UR10, c[0x3][0x10] ;  /* 0x00c00200ff0a77ac */ /* 0x000e240008000800 */
[----:B0-----:R-:W-:-:S07]  /*0810*/  FFMA R10, R9, UR10, R10 ;  /* 0x0000000a090a7c23 */ /* 0x001fce000800000a */
.L_x_16:
[----:B------:R-:W-:Y:S05]  /*0820*/  BSYNC.RECONVERGENT B0 ;  /* 0x0000000000007941 */ /* 0x000fea0003800200 */
.L_x_14:
[----:B------:R-:W-:Y:S01]  /*0830*/  VIADD R13, R5, 0xffffffff ;  /* 0xffffffff050d7836 */ /* 0x000fe20000000000 */
[----:B------:R-:W-:Y:S01]  /*0840*/  BSSY.RECONVERGENT B0, `(.L_x_17) ;  /* 0x0000019000007945 */ /* 0x000fe20003800200 */
[----:B------:R-:W-:Y:S01]  /*0850*/  VIADD R11, R11, UR6 ;  /* 0x000000060b0b7c36 */ /* 0x000fe20008000000 */
[----:B------:R-:W-:Y:S01]  /*0860*/  ISETP.GT.U32.AND P4, PT, R12, -0x5, PT ;  /* 0xfffffffb0c00780c */ /* 0x000fe20003f84070 */
[----:B------:R-:W-:Y:S01]  /*0870*/  VIADD R15, R3, 0xffffffff ;  /* 0xffffffff030f7836 */ /* 0x000fe20000000000 */
[----:B------:R-:W-:Y:S02]  /*0880*/  ISETP.GT.U32.AND P2, PT, R13, 0x3, PT ;  /* 0x000000030d00780c */ /* 0x000fe40003f44070 */
[----:B------:R-:W-:Y:S02]  /*0890*/  IADD3 R9, P1, PT, R4, R11, RZ ;  /* 0x0000000b04097210 */ /* 0x000fe40007f3e0ff */
[----:B------:R-:W-:Y:S02]  /*08a0*/  ISETP.LT.U32.OR P2, PT, R14, -0x4, P2 ;  /* 0xfffffffc0e00780c */ /* 0x000fe40001741470 */
[----:B------:R-:W-:-:S02]  /*08b0*/  LEA.HI.X.SX32 R16, R11, R7, 0x1, P1 ;  /* 0x000000070b107211 */ /* 0x000fc400008f0eff */
[----:B------:R-:W-:Y:S02]  /*08c0*/  LEA R8, P6, R9, UR4, 0x2 ;  /* 0x0000000409087c11 */ /* 0x000fe4000f8c10ff */
[----:B------:R-:W-:Y:S02]  /*08d0*/  ISETP.GE.AND P1, PT, R15, UR7, PT ;  /* 0x000000070f007c0c */ /* 0x000fe4000bf26270 */
[----:B------:R-:W-:Y:S02]  /*08e0*/  ISETP.GE.U32.AND P5, PT, R13, 0x4, PT ;  /* 0x000000040d00780c */ /* 0x000fe40003fa6070 */
[----:B------:R-:W-:Y:S02]  /*08f0*/  LEA.HI.X R9, R9, UR5, R16, 0x2, P6 ;  /* 0x0000000509097c11 */ /* 0x000fe4000b0f1410 */
[----:B------:R-:W-:Y:S01]  /*0900*/  ISETP.LT.OR P1, PT, R15, RZ, P1 ;  /* 0x000000ff0f00720c */ /* 0x000fe20000f21670 */
[----:B------:R-:W0:Y:S01]  /*0910*/  @!P2 LDS R19, [R6+-0x18] ;  /* 0xffffe8000613a984 */ /* 0x000e220000000800 */
[----:B------:R-:W0:Y:S02]  /*0920*/  @!P2 LDC R17, c[0x3][0x14] ;  /* 0x00c00500ff11ab82 */ /* 0x000e240000000800 */
[----:B0-----:R-:W-:Y:S01]  /*0930*/  @!P2 FFMA R10, R19, R17, R10 ;  /* 0x00000011130aa223 */ /* 0x001fe2000000000a */
[----:B------:R-:W-:Y:S08]  /*0940*/  @!P2 BRA `(.L_x_18) ;  /* 0x000000000020a947 */ /* 0x000ff00003800000 */
[----:B------:R-:W-:-:S05]  /*0950*/  VIADD R15, R4, 0xfffffffe ;  /* 0xfffffffe040f7836 */ /* 0x000fca0000000000 */
[----:B------:R-:W-:-:S04]  /*0960*/  ISETP.GE.AND P2, PT, R15, UR6, PT ;  /* 0x000000060f007c0c */ /* 0x000fc8000bf46270 */
[----:B------:R-:W-:-:S04]  /*0970*/  ISETP.LT.OR P2, PT, R4, 0x2, P2 ;  /* 0x000000020400780c */ /* 0x000fc80001741670 */
[----:B------:R-:W-:-:S13]  /*0980*/  PLOP3.LUT P2, PT, P1, P2, PT, 0xf8, 0x8f ;  /* 0x00000000008f781c */ /* 0x000fda0000f45f70 */
[----:B------:R-:W-:Y:S05]  /*0990*/  @P2 BRA `(.L_x_18) ;  /* 0x00000000000c2947 */ /* 0x000fea0003800000 */
[----:B------:R-:W2:Y:S01]  /*09a0*/  LDG.E R15, desc[UR8][R8.64+-0x8] ;  /* 0xfffff808080f7981 */ /* 0x000ea2000c1e1900 */
[----:B------:R-:W2:Y:S02]  /*09b0*/  LDCU UR10, c[0x3][0x14] ;  /* 0x00c00280ff0a77ac */ /* 0x000ea40008000800 */
[----:B--2---:R-:W-:-:S07]  /*09c0*/  FFMA R10, R15, UR10, R10 ;  /* 0x0000000a0f0a7c23 */ /* 0x004fce000800000a */
.L_x_18:
[----:B------:R-:W-:Y:S05]  /*09d0*/  BSYNC.RECONVERGENT B0 ;  /* 0x0000000000007941 */ /* 0x000fea0003800200 */
.L_x_17:
[----:B------:R-:W-:Y:S01]  /*09e0*/  BSSY.RECONVERGENT B0, `(.L_x_19) ;  /* 0x000000c000007945 */ /* 0x000fe20003800200 */
[----:B------:R-:W-:-:S03]  /*09f0*/  VIADD R0, R0, UR6 ;  /* 0x0000000600007c36 */ /* 0x000fc60008000000 */
[----:B------:R-:W-:Y:S05]  /*0a00*/  @!P5 BRA P4, `(.L_x_20) ;  /* 0x000000000018d947 */ /* 0x000fea0002000000 */
[----:B------:R-:W-:-:S13]  /*0a10*/  ISETP.LT.OR P2, PT, R4, 0x1, P1 ;  /* 0x000000010400780c */ /* 0x000fda0000f41670 */
[----:B------:R-:W-:Y:S05]  /*0a20*/  @P2 BRA `(.L_x_21) ;  /* 0x00000000001c2947 */ /* 0x000fea0003800000 */
[----:B------:R-:W2:Y:S01]  /*0a30*/  LDG.E R15, desc[UR8][R8.64+-0x4] ;  /* 0xfffffc08080f7981 */ /* 0x000ea2000c1e1900 */
[----:B------:R-:W2:Y:S02]  /*0a40*/  LDCU UR10, c[0x3][0x18] ;  /* 0x00c00300ff0a77ac */ /* 0x000ea40008000800 */
[----:B--2---:R-:W-:Y:S01]  /*0a50*/  FFMA R10, R15, UR10, R10 ;  /* 0x0000000a0f0a7c23 */ /* 0x004fe2000800000a */
[----:B------:R-:W-:Y:S06]  /*0a60*/  BRA `(.L_x_21) ;  /* 0x00000000000c7947 */ /* 0x000fec0003800000 */
.L_x_20:
[----:B------:R-:W0:Y:S01]  /*0a70*/  LDS R15, [R6+-0x14] ;  /* 0xffffec00060f7984 */ /* 0x000e220000000800 */
[----:B------:R-:W0:Y:S02]  /*0a80*/  LDCU UR10, c[0x3][0x18] ;  /* 0x00c00300ff0a77ac */ /* 0x000e240008000800 */
[----:B0-----:R-:W-:-:S07]  /*0a90*/  FFMA R10, R15, UR10, R10 ;  /* 0x0000000a0f0a7c23 */ /* 0x001fce000800000a */
.L_x_21:
[----:B------:R-:W-:Y:S05]  /*0aa0*/  BSYNC.RECONVERGENT B0 ;  /* 0x0000000000007941 */ /* 0x000fea0003800200 */
.L_x_19:
        /* <DEDUP_REMOVED lines=12> */
.L_x_23:
[----:B------:R-:W0:Y:S01]  /*0b70*/  LDS R13, [R6+-0x10] ;  /* 0xfffff000060d7984 */ /* 0x000e220000000800 */
[----:B------:R-:W0:Y:S02]  /*0b80*/  LDCU UR10, c[0x3][0x1c] ;  /* 0x00c00380ff0a77ac */ /* 0x000e240008000800 */
[----:B0-----:R-:W-:-:S07]  /*0b90*/  FFMA R10, R13, UR10, R10 ;  /* 0x0000000a0d0a7c23 */ /* 0x001fce000800000a */
.L_x_24:
[----:B------:R-:W-:Y:S05]  /*0ba0*/  BSYNC.RECONVERGENT B0 ;  /* 0x0000000000007941 */ /* 0x000fea0003800200 */
.L_x_22:
        /* <DEDUP_REMOVED lines=9> */
.L_x_26:
[----:B------:R-:W0:Y:S01]  /*0c40*/  LDS R13, [R6+-0xc] ;  /* 0xfffff400060d7984 */ /* 0x000e220000000800 */
[----:B------:R-:W0:Y:S02]  /*0c50*/  LDCU UR10, c[0x3][0x20] ;  /* 0x00c00400ff0a77ac */ /* 0x000e240008000800 */
[----:B0-----:R-:W-:-:S07]  /*0c60*/  FFMA R10, R13, UR10, R10 ;  /* 0x0000000a0d0a7c23 */ /* 0x001fce000800000a */
.L_x_27:
[----:B------:R-:W-:Y:S05]  /*0c70*/  BSYNC.RECONVERGENT B0 ;  /* 0x0000000000007941 */ /* 0x000fea0003800200 */
.L_x_25:
        /* <DEDUP_REMOVED lines=9> */
.L_x_29:
[----:B------:R-:W0:Y:S01]  /*0d10*/  LDS R9, [R6+-0x8] ;  /* 0xfffff80006097984 */ /* 0x000e220000000800 */
[----:B------:R-:W0:Y:S02]  /*0d20*/  LDCU UR10, c[0x3][0x24] ;  /* 0x00c00480ff0a77ac */ /* 0x000e240008000800 */
[----:B0-----:R-:W-:-:S07]  /*0d30*/  FFMA R10, R9, UR10, R10 ;  /* 0x0000000a090a7c23 */ /* 0x001fce000800000a */
.L_x_30:
[----:B------:R-:W-:Y:S05]  /*0d40*/  BSYNC.RECONVERGENT B0 ;  /* 0x0000000000007941 */ /* 0x000fea0003800200 */
.L_x_28:
[----:B------:R-:W-:Y:S01]  /*0d50*/  ISETP.GT.U32.AND P2, PT, R5, 0x3, PT ;  /* 0x000000030500780c */ /* 0x000fe20003f44070 */
[----:B------:R-:W-:Y:S01]  /*0d60*/  VIADD R11, R11, UR6 ;  /* 0x000000060b0b7c36 */ /* 0x000fe20008000000 */
[----:B------:R-:W-:Y:S01]  /*0d70*/  BSSY.RECONVERGENT B0, `(.L_x_31) ;  /* 0x0000016000007945 */ /* 0x000fe20003800200 */
[----:B------:R-:W-:Y:S02]  /*0d80*/  ISETP.GE.U32.AND P4, PT, R5, 0x4, PT ;  /* 0x000000040500780c */ /* 0x000fe40003f86070 */
[----:B------:R-:W-:Y:S02]  /*0d90*/  ISETP.LT.U32.OR P2, PT, R14, -0x4, P2 ;  /* 0xfffffffc0e00780c */ /* 0x000fe40001741470 */
[----:B------:R-:W-:Y:S02]  /*0da0*/  IADD3 R9, P1, PT, R4, R11, RZ ;  /* 0x0000000b04097210 */ /* 0x000fe40007f3e0ff */
[----:B------:R-:W-:Y:S02]  /*0db0*/  ISETP.GT.U32.AND P5, PT, R12, -0x5, PT ;  /* 0xfffffffb0c00780c */ /* 0x000fe40003fa4070 */
[----:B------:R-:W-:-:S02]  /*0dc0*/  LEA.HI.X.SX32 R16, R11, R7, 0x1, P1 ;  /* 0x000000070b107211 */ /* 0x000fc400008f0eff */
[----:B------:R-:W-:-:S04]  /*0dd0*/  LEA R8, P1, R9, UR4, 0x2 ;  /* 0x0000000409087c11 */ /* 0x000fc8000f8210ff */
[----:B------:R-:W-:Y:S01]  /*0de0*/  LEA.HI.X R9, R9, UR5, R16, 0x2, P1 ;  /* 0x0000000509097c11 */ /* 0x000fe200088f1410 */
[----:B------:R-:W0:Y:S01]  /*0df0*/  @!P2 LDS R15, [R6+-0x8] ;  /* 0xfffff800060fa984 */ /* 0x000e220000000800 */
[----:B------:R-:W0:Y:S01]  /*0e00*/  @!P2 LDC R13, c[0x3][0x28] ;  /* 0x00c00a00ff0dab82 */ /* 0x000e220000000800 */
[----:B------:R-:W-:-:S04]  /*0e10*/  ISETP.GE.AND P1, PT, R3, UR7, PT ;  /* 0x0000000703007c0c */ /* 0x000fc8000bf26270 */
[----:B------:R-:W-:Y:S01]  /*0e20*/  ISETP.LT.OR P1, PT, R3, RZ, P1 ;  /* 0x000000ff0300720c */ /* 0x000fe20000f21670 */
[----:B0-----:R-:W-:Y:S01]  /*0e30*/  @!P2 FFMA R10, R15, R13, R10 ;  /* 0x0000000d0f0aa223 */ /* 0x001fe2000000000a */
        /* <DEDUP_REMOVED lines=9> */
.L_x_32:
[----:B------:R-:W-:Y:S05]  /*0ed0*/  BSYNC.RECONVERGENT B0 ;  /* 0x0000000000007941 */ /* 0x000fea0003800200 */
.L_x_31:
        /* <DEDUP_REMOVED lines=9> */
.L_x_34:
[----:B------:R-:W0:Y:S01]  /*0f70*/  LDS R13, [R6+-0x4] ;  /* 0xfffffc00060d7984 */ /* 0x000e220000000800 */
[----:B------:R-:W0:Y:S02]  /*0f80*/  LDCU UR10, c[0x3][0x2c] ;  /* 0x00c00580ff0a77ac */ /* 0x000e240008000800 */
[----:B0-----:R-:W-:-:S07]  /*0f90*/  FFMA R10, R13, UR10, R10 ;  /* 0x0000000a0d0a7c23 */ /* 0x001fce000800000a */
.L_x_35:
[----:B------:R-:W-:Y:S05]  /*0fa0*/  BSYNC.RECONVERGENT B0 ;  /* 0x0000000000007941 */ /* 0x000fea0003800200 */
.L_x_33:
        /* <DEDUP_REMOVED lines=12> */
.L_x_37:
[----:B------:R-:W0:Y:S01]  /*1070*/  LDS R13, [R6] ;  /* 0x00000000060d7984 */ /* 0x000e220000000800 */
[----:B------:R-:W0:Y:S02]  /*1080*/  LDCU UR10, c[0x3][0x30] ;  /* 0x00c00600ff0a77ac */ /* 0x000e240008000800 */
[----:B0-----:R-:W-:-:S07]  /*1090*/  FFMA R10, R13, UR10, R10 ;  /* 0x0000000a0d0a7c23 */ /* 0x001fce000800000a */
.L_x_38:
[----:B------:R-:W-:Y:S05]  /*10a0*/  BSYNC.RECONVERGENT B0 ;  /* 0x0000000000007941 */ /* 0x000fea0003800200 */
.L_x_36:
        /* <DEDUP_REMOVED lines=9> */
.L_x_40:
[----:B------:R-:W0:Y:S01]  /*1140*/  LDS R13, [R6+0x4] ;  /* 0x00000400060d7984 */ /* 0x000e220000000800 */
[----:B------:R-:W0:Y:S02]  /*1150*/  LDCU UR10, c[0x3][0x34] ;  /* 0x00c00680ff0a77ac */ /* 0x000e240008000800 */
[----:B0-----:R-:W-:-:S07]  /*1160*/  FFMA R10, R13, UR10, R10 ;  /* 0x0000000a0d0a7c23 */ /* 0x001fce000800000a */
.L_x_41:
[----:B------:R-:W-:Y:S05]  /*1170*/  BSYNC.RECONVERGENT B0 ;  /* 0x0000000000007941 */ /* 0x000fea0003800200 */
.L_x_39:
        /* <DEDUP_REMOVED lines=9> */
.L_x_43:
[----:B------:R-:W0:Y:S01]  /*1210*/  LDS R9, [R6+0x8] ;  /* 0x0000080006097984 */ /* 0x000e220000000800 */
[----:B------:R-:W0:Y:S02]  /*1220*/  LDCU UR10, c[0x3][0x38] ;  /* 0x00c00700ff0a77ac */ /* 0x000e240008000800 */
[----:B0-----:R-:W-:-:S07]  /*1230*/  FFMA R10, R9, UR10, R10 ;  /* 0x0000000a090a7c23 */ /* 0x001fce000800000a */
.L_x_44:
[----:B------:R-:W-:Y:S05]  /*1240*/  BSYNC.RECONVERGENT B0 ;  /* 0x0000000000007941 */ /* 0x000fea0003800200 */
.L_x_42:
        /* <DEDUP_REMOVED lines=14> */
[----:B------:R-:W0:Y:S01]  /*1330*/  @!P2 LDS R19, [R6+0x8] ;  /* 0x000008000613a984 */ /* 0x000e220000000800 */
        /* <DEDUP_REMOVED lines=11> */
.L_x_46:
[----:B------:R-:W-:Y:S05]  /*13f0*/  BSYNC.RECONVERGENT B0 ;  /* 0x0000000000007941 */ /* 0x000fea0003800200 */
.L_x_45:
        /* <DEDUP_REMOVED lines=9> */
.L_x_48:
[----:B------:R-:W0:Y:S01]  /*1490*/  LDS R15, [R6+0xc] ;  /* 0x00000c00060f7984 */ /* 0x000e220000000800 */
[----:B------:R-:W0:Y:S02]  /*14a0*/  LDCU UR10, c[0x3][0x40] ;  /* 0x00c00800ff0a77ac */ /* 0x000e240008000800 */
[----:B0-----:R-:W-:-:S07]  /*14b0*/  FFMA R10, R15, UR10, R10 ;  /* 0x0000000a0f0a7c23 */ /* 0x001fce000800000a */
.L_x_49:
[----:B------:R-:W-:Y:S05]  /*14c0*/  BSYNC.RECONVERGENT B0 ;  /* 0x0000000000007941 */ /* 0x000fea0003800200 */
.L_x_47:
        /* <DEDUP_REMOVED lines=12> */
.L_x_51:
[----:B------:R-:W0:Y:S01]  /*1590*/  LDS R13, [R6+0x10] ;  /* 0x00001000060d7984 */ /* 0x000e220000000800 */
[----:B------:R-:W0:Y:S02]  /*15a0*/  LDCU UR10, c[0x3][0x44] ;  /* 0x00c00880ff0a77ac */ /* 0x000e240008000800 */
[----:B0-----:R-:W-:-:S07]  /*15b0*/  FFMA R10, R13, UR10, R10 ;  /* 0x0000000a0d0a7c23 */ /* 0x001fce000800000a */
.L_x_52:
[----:B------:R-:W-:Y:S05]  /*15c0*/  BSYNC.RECONVERGENT B0 ;  /* 0x0000000000007941 */ /* 0x000fea0003800200 */
.L_x_50:
        /* <DEDUP_REMOVED lines=9> */
.L_x_54:
[----:B------:R-:W0:Y:S01]  /*1660*/  LDS R13, [R6+0x14] ;  /* 0x00001400060d7984 */ /* 0x000e220000000800 */
[----:B------:R-:W0:Y:S02]  /*1670*/  LDCU UR10, c[0x3][0x48] ;  /* 0x00c00900ff0a77ac */ /* 0x000e240008000800 */
[----:B0-----:R-:W-:-:S07]  /*1680*/  FFMA R10, R13, UR10, R10 ;  /* 0x0000000a0d0a7c23 */ /* 0x001fce000800000a */
.L_x_55:
[----:B------:R-:W-:Y:S05]  /*1690*/  BSYNC.RECONVERGENT B0 ;  /* 0x0000000000007941 */ /* 0x000fea0003800200 */
.L_x_53:
        /* <DEDUP_REMOVED lines=9> */
.L_x_57:
[----:B------:R-:W0:Y:S01]  /*1730*/  LDS R9, [R6+0x18] ;  /* 0x0000180006097984 */ /* 0x000e220000000800 */
[----:B------:R-:W0:Y:S02]  /*1740*/  LDCU UR10, c[0x3][0x4c] ;  /* 0x00c00980ff0a77ac */ /* 0x000e240008000800 */
[----:B0-----:R-:W-:-:S07]  /*1750*/  FFMA R10, R9, UR10, R10 ;  /* 0x0000000a090a7c23 */ /* 0x001fce000800000a */
.L_x_58:
[----:B------:R-:W-:Y:S05]  /*1760*/  BSYNC.RECONVERGENT B0 ;  /* 0x0000000000007941 */ /* 0x000fea0003800200 */
.L_x_56:
        /* <DEDUP_REMOVED lines=26> */
.L_x_60:
[----:B------:R-:W-:Y:S05]  /*1910*/  BSYNC.RECONVERGENT B0 ;  /* 0x0000000000007941 */ /* 0x000fea0003800200 */
.L_x_59:
        /* <DEDUP_REMOVED lines=9> */
.L_x_62:
[----:B------:R-:W0:Y:S01]  /*19b0*/  LDS R7, [R6+0x1c] ;  /* 0x00001c0006077984 */ /* 0x000e220000000800 */
[----:B------:R-:W0:Y:S02]  /*19c0*/  LDCU UR4, c[0x3][0x54] ;  /* 0x00c00a80ff0477ac */ /* 0x000e240008000800 */
[----:B0-----:R-:W-:-:S07]  /*19d0*/  FFMA R10, R7, UR4, R10 ;  /* 0x00000004070a7c23 */ /* 0x001fce000800000a */
.L_x_63:
[----:B------:R-:W-:Y:S05]  /*19e0*/  BSYNC.RECONVERGENT B0 ;  /* 0x0000000000007941 */ /* 0x000fea0003800200 */
.L_x_61:
        /* <DEDUP_REMOVED lines=12> */
.L_x_65:
[----:B------:R-:W0:Y:S01]  /*1ab0*/  LDS R5, [R6+0x20] ;  /* 0x0000200006057984 */ /* 0x000e220000000800 */
[----:B------:R-:W0:Y:S02]  /*1ac0*/  LDCU UR4, c[0x3][0x58] ;  /* 0x00c00b00ff0477ac */ /* 0x000e240008000800 */
[----:B0-----:R-:W-:-:S07]  /*1ad0*/  FFMA R10, R5, UR4, R10 ;  /* 0x00000004050a7c23 */ /* 0x001fce000800000a */
.L_x_66:
[----:B------:R-:W-:Y:S05]  /*1ae0*/  BSYNC.RECONVERGENT B0 ;  /* 0x0000000000007941 */ /* 0x000fea0003800200 */
.L_x_64:
        /* <DEDUP_REMOVED lines=9> */
.L_x_68:
[----:B------:R-:W0:Y:S01]  /*1b80*/  LDS R5, [R6+0x24] ;  /* 0x0000240006057984 */ /* 0x000e220000000800 */
[----:B------:R-:W0:Y:S02]  /*1b90*/  LDCU UR4, c[0x3][0x5c] ;  /* 0x00c00b80ff0477ac */ /* 0x000e240008000800 */
[----:B0-----:R-:W-:-:S07]  /*1ba0*/  FFMA R10, R5, UR4, R10 ;  /* 0x00000004050a7c23 */ /* 0x001fce000800000a */
.L_x_69:
[----:B------:R-:W-:Y:S05]  /*1bb0*/  BSYNC.RECONVERGENT B0 ;  /* 0x0000000000007941 */ /* 0x000fea0003800200 */
.L_x_67:
        /* <DEDUP_REMOVED lines=9> */
.L_x_71:
[----:B------:R-:W0:Y:S01]  /*1c50*/  LDS R5, [R6+0x28] ;  /* 0x0000280006057984 */ /* 0x000e220000000800 */
[----:B------:R-:W0:Y:S02]  /*1c60*/  LDCU UR4, c[0x3][0x60] ;  /* 0x00c00c00ff0477ac */ /* 0x000e240008000800 */
[----:B0-----:R-:W-:-:S07]  /*1c70*/  FFMA R10, R5, UR4, R10 ;  /* 0x00000004050a7c23 */ /* 0x001fce000800000a */
.L_x_72:
[----:B------:R-:W-:Y:S05]  /*1c80*/  BSYNC.RECONVERGENT B0 ;  /* 0x0000000000007941 */ /* 0x000fea0003800200 */
.L_x_70:
[----:B------:R-:W0:Y:S01]  /*1c90*/  LDC.64 R6, c[0x0][0x388] ;  /* 0x0000e200ff067b82 */ /* 0x000e220000000a00 */
[----:B------:R-:W-:-:S04]  /*1ca0*/  IMAD R3, R3, UR6, R4 ;  /* 0x0000000603037c24 */ /* 0x000fc8000f8e0204 */
[----:B0-----:R-:W-:-:S05]  /*1cb0*/  IMAD.WIDE R2, R3, 0x4, R6 ;  /* 0x0000000403027825 */ /* 0x001fca00078e0206 */
[----:B------:R-:W-:Y:S01]  /*1cc0*/  STG.E desc[UR8][R2.64], R10 ;  /* 0x0000000a02007986 */ /* 0x000fe2000c101908 */
[----:B------:R-:W-:Y:S05]  /*1cd0*/  EXIT ;  /* 0x000000000000794d */ /* 0x000fea0003800000 */
.L_x_73:
[----:B------:R-:W-:-:S00]  /*1ce0*/  BRA `(.L_x_73) ;  /* 0xfffffffc00fc7947 */ /* 0x000fc0000383ffff */
[----:B------:R-:W-:-:S00]  /*1cf0*/  NOP ;  /* 0x0000000000007918 */ /* 0x000fc00000000000 */
        /* <DEDUP_REMOVED lines=8> */
.L_x_74:


//--------------------- .nv.shared._Z44convolution_cached_tiled_2D_const_mem_kernelPfS_ii --------------------------
	.section	.nv.shared._Z44convolution_cached_tiled_2D_const_mem_kernelPfS_ii,"aw",@nobits
	.sectionflags	@""
	.align	4
.nv.shared._Z44convolution_cached_tiled_2D_const_mem_kernelPfS_ii:
	.zero		1088


//--------------------- .nv.shared.reserved.0     --------------------------
	.section	.nv.shared.reserved.0,"aw",@nobits
	.weak		__nv_reservedSMEM_offset_0_alias
	.size		__nv_reservedSMEM_offset_0_alias, 0, 64
	.other		__nv_reservedSMEM_offset_0_alias,@"STO_CUDA_RESERVED_SHARED STV_DEFAULT"
__nv_reservedSMEM_offset_0_alias:
	.zero		0
	.zero		64


//--------------------- .nv.constant0._Z44convolution_cached_tiled_2D_const_mem_kernelPfS_ii --------------------------
	.section	.nv.constant0._Z44convolution_cached_tiled_2D_const_mem_kernelPfS_ii,"a",@progbits
	.sectionflags	@""
	.align	4
.nv.constant0._Z44convolution_cached_tiled_2D_const_mem_kernelPfS_ii:
	.zero		920


//--------------------- SYMBOLS --------------------------

	.type		.nv.reservedSmem.offset0,@object
	.size		.nv.reservedSmem.offset0,0x4
	.type		.nv.reservedSmem.cap,@object
	.size		.nv.reservedSmem.cap,0x4
